//
// Generated by NVIDIA NVVM Compiler
//
// Compiler Build ID: CL-36424714
// Cuda compilation tools, release 13.0, V13.0.88
// Based on NVVM 20.0.0
//

.version 9.0
.target sm_100
.address_size 64

	// .globl	_Z8reduceitPfS_S_ii
.extern .shared .align 16 .b8 temp[];

.visible .entry _Z8reduceitPfS_S_ii(
	.param .u64 .ptr .align 1 _Z8reduceitPfS_S_ii_param_0,
	.param .u64 .ptr .align 1 _Z8reduceitPfS_S_ii_param_1,
	.param .u64 .ptr .align 1 _Z8reduceitPfS_S_ii_param_2,
	.param .u32 _Z8reduceitPfS_S_ii_param_3,
	.param .u32 _Z8reduceitPfS_S_ii_param_4
)
{
	.reg .pred 	%p<10>;
	.reg .b32 	%r<156>;
	.reg .b32 	%f<12>;
	.reg .b64 	%rd<17>;

	ld.param.u64 	%rd4, [_Z8reduceitPfS_S_ii_param_0];
	ld.param.u64 	%rd2, [_Z8reduceitPfS_S_ii_param_1];
	ld.param.u64 	%rd3, [_Z8reduceitPfS_S_ii_param_2];
	ld.param.u32 	%r52, [_Z8reduceitPfS_S_ii_param_3];
	ld.param.u32 	%r53, [_Z8reduceitPfS_S_ii_param_4];
	cvta.to.global.u64 	%rd1, %rd4;
	mov.u32 	%r1, %tid.x;
	mov.u32 	%r2, %ctaid.x;
	mov.u32 	%r54, %ntid.x;
	mul.lo.s32 	%r3, %r2, %r54;
	shr.s32 	%r132, %r52, 1;
	add.s32 	%r5, %r3, %r1;
	sub.s32 	%r55, %r53, %r132;
	setp.ge.s32 	%p1, %r5, %r55;
	@%p1 bra 	$L__BB0_15;
	cvta.to.global.u64 	%rd5, %rd2;
	add.s32 	%r149, %r132, %r1;
	and.b32  	%r57, %r1, 15;
	mad.lo.s32 	%r150, %r57, 768, %r1;
	shr.s32 	%r58, %r149, 31;
	shr.u32 	%r59, %r58, 28;
	add.s32 	%r60, %r149, %r59;
	and.b32  	%r61, %r60, 16777200;
	sub.s32 	%r62, %r149, %r61;
	mad.lo.s32 	%r151, %r62, 768, %r149;
	mul.wide.s32 	%rd6, %r5, 4;
	add.s64 	%rd7, %rd5, %rd6;
	ld.global.f32 	%f1, [%rd7];
	shl.b32 	%r63, %r150, 2;
	mov.u32 	%r64, temp;
	add.s32 	%r65, %r64, %r63;
	st.shared.f32 	[%r65], %f1;
	mul.wide.s32 	%rd8, %r132, 4;
	add.s64 	%rd9, %rd7, %rd8;
	ld.global.f32 	%f2, [%rd9];
	shl.b32 	%r66, %r151, 2;
	add.s32 	%r67, %r64, %r66;
	st.shared.f32 	[%r67], %f2;
	setp.lt.s32 	%p2, %r132, 1;
	mov.b32 	%r141, 1;
	mov.u32 	%r148, %r1;
	@%p2 bra 	$L__BB0_6;
	shl.b32 	%r69, %r1, 1;
	or.b32  	%r9, %r69, 1;
	mov.b32 	%r141, 1;
	mov.u32 	%r148, %r1;
$L__BB0_3:
	bar.sync 	0;
	setp.ge.s32 	%p3, %r1, %r132;
	@%p3 bra 	$L__BB0_5;
	mul.lo.s32 	%r70, %r141, %r9;
	add.s32 	%r148, %r70, -1;
	add.s32 	%r149, %r148, %r141;
	shr.s32 	%r71, %r148, 31;
	shr.u32 	%r72, %r71, 28;
	add.s32 	%r73, %r148, %r72;
	and.b32  	%r74, %r73, 16777200;
	sub.s32 	%r75, %r148, %r74;
	mul.lo.s32 	%r76, %r75, 768;
	add.s32 	%r150, %r76, %r148;
	add.s32 	%r77, %r76, %r70;
	shr.s32 	%r78, %r149, 31;
	shr.u32 	%r79, %r78, 28;
	add.s32 	%r80, %r149, %r79;
	and.b32  	%r81, %r80, 16777200;
	sub.s32 	%r82, %r149, %r81;
	mad.lo.s32 	%r151, %r82, 768, %r149;
	shl.b32 	%r83, %r151, 2;
	shl.b32 	%r84, %r77, 2;
	add.s32 	%r86, %r64, %r84;
	ld.shared.f32 	%f3, [%r86+-4];
	add.s32 	%r87, %r83, %r64;
	ld.shared.f32 	%f4, [%r87];
	add.f32 	%f5, %f3, %f4;
	st.shared.f32 	[%r87], %f5;
$L__BB0_5:
	shl.b32 	%r141, %r141, 1;
	shr.u32 	%r25, %r132, 1;
	setp.gt.u32 	%p4, %r132, 1;
	mov.u32 	%r132, %r25;
	@%p4 bra 	$L__BB0_3;
$L__BB0_6:
	bar.sync 	0;
	setp.ne.s32 	%p5, %r1, 0;
	@%p5 bra 	$L__BB0_8;
	add.s32 	%r88, %r52, -1;
	shr.s32 	%r89, %r88, 31;
	shr.u32 	%r90, %r89, 28;
	add.s32 	%r91, %r88, %r90;
	and.b32  	%r92, %r91, 16777200;
	sub.s32 	%r93, %r88, %r92;
	mad.lo.s32 	%r94, %r93, 768, %r52;
	shl.b32 	%r95, %r94, 2;
	add.s32 	%r97, %r64, %r95;
	ld.shared.f32 	%f6, [%r97+-4];
	cvta.to.global.u64 	%rd10, %rd3;
	mul.wide.u32 	%rd11, %r2, 4;
	add.s64 	%rd12, %rd10, %rd11;
	st.global.f32 	[%rd12], %f6;
	mov.b32 	%r98, 0;
	st.shared.u32 	[%r97+-4], %r98;
$L__BB0_8:
	setp.lt.s32 	%p6, %r52, 2;
	@%p6 bra 	$L__BB0_13;
	shl.b32 	%r100, %r1, 1;
	or.b32  	%r31, %r100, 1;
	mov.b32 	%r147, 1;
$L__BB0_10:
	shr.u32 	%r141, %r141, 1;
	bar.sync 	0;
	setp.ge.s32 	%p7, %r1, %r147;
	@%p7 bra 	$L__BB0_12;
	mul.lo.s32 	%r101, %r141, %r31;
	add.s32 	%r148, %r101, -1;
	add.s32 	%r149, %r148, %r141;
	shr.s32 	%r102, %r148, 31;
	shr.u32 	%r103, %r102, 28;
	add.s32 	%r104, %r148, %r103;
	and.b32  	%r105, %r104, 16777200;
	sub.s32 	%r106, %r148, %r105;
	mul.lo.s32 	%r107, %r106, 768;
	add.s32 	%r150, %r107, %r148;
	add.s32 	%r108, %r107, %r101;
	shr.s32 	%r109, %r149, 31;
	shr.u32 	%r110, %r109, 28;
	add.s32 	%r111, %r149, %r110;
	and.b32  	%r112, %r111, 16777200;
	sub.s32 	%r113, %r149, %r112;
	mad.lo.s32 	%r151, %r113, 768, %r149;
	shl.b32 	%r114, %r151, 2;
	shl.b32 	%r115, %r108, 2;
	add.s32 	%r117, %r64, %r115;
	ld.shared.f32 	%f7, [%r117+-4];
	add.s32 	%r118, %r114, %r64;
	ld.shared.f32 	%f8, [%r118];
	st.shared.f32 	[%r117+-4], %f8;
	add.f32 	%f9, %f7, %f8;
	st.shared.f32 	[%r118], %f9;
$L__BB0_12:
	shl.b32 	%r147, %r147, 1;
	setp.lt.s32 	%p8, %r147, %r52;
	@%p8 bra 	$L__BB0_10;
$L__BB0_13:
	bar.sync 	0;
	shl.b32 	%r119, %r150, 2;
	add.s32 	%r121, %r64, %r119;
	ld.shared.f32 	%f10, [%r121];
	add.s32 	%r122, %r148, %r3;
	mul.wide.s32 	%rd13, %r122, 4;
	add.s64 	%rd14, %rd1, %rd13;
	st.global.f32 	[%rd14], %f10;
	setp.ge.s32 	%p9, %r149, %r52;
	@%p9 bra 	$L__BB0_15;
	shl.b32 	%r123, %r151, 2;
	add.s32 	%r125, %r64, %r123;
	ld.shared.f32 	%f11, [%r125];
	add.s32 	%r126, %r149, %r3;
	mul.wide.s32 	%rd15, %r126, 4;
	add.s64 	%rd16, %rd1, %rd15;
	st.global.f32 	[%rd16], %f11;
$L__BB0_15:
	bar.sync 	0;
	ret;

}
	// .globl	_Z9sum_scansPfS_iS_
.visible .entry _Z9sum_scansPfS_iS_(
	.param .u64 .ptr .align 1 _Z9sum_scansPfS_iS__param_0,
	.param .u64 .ptr .align 1 _Z9sum_scansPfS_iS__param_1,
	.param .u32 _Z9sum_scansPfS_iS__param_2,
	.param .u64 .ptr .align 1 _Z9sum_scansPfS_iS__param_3
)
{
	.reg .pred 	%p<7>;
	.reg .b32 	%r<8>;
	.reg .b32 	%f<5>;
	.reg .b64 	%rd<15>;

	ld.param.u64 	%rd4, [_Z9sum_scansPfS_iS__param_0];
	ld.param.u64 	%rd5, [_Z9sum_scansPfS_iS__param_1];
	ld.param.u32 	%r4, [_Z9sum_scansPfS_iS__param_2];
	ld.param.u64 	%rd3, [_Z9sum_scansPfS_iS__param_3];
	cvta.to.global.u64 	%rd1, %rd4;
	cvta.to.global.u64 	%rd2, %rd5;
	mov.u32 	%r5, %tid.x;
	mov.u32 	%r1, %ctaid.x;
	mov.u32 	%r6, %ntid.x;
	mad.lo.s32 	%r7, %r1, %r6, %r5;
	setp.eq.s32 	%p1, %r1, 0;
	setp.ge.s32 	%p2, %r7, %r4;
	or.pred  	%p3, %p1, %p2;
	@%p3 bra 	$L__BB1_2;
	cvta.to.global.u64 	%rd9, %rd3;
	mul.wide.s32 	%rd10, %r7, 4;
	add.s64 	%rd11, %rd2, %rd10;
	ld.global.f32 	%f2, [%rd11];
	mul.wide.u32 	%rd12, %r1, 4;
	add.s64 	%rd13, %rd9, %rd12;
	ld.global.f32 	%f3, [%rd13];
	add.f32 	%f4, %f2, %f3;
	add.s64 	%rd14, %rd1, %rd10;
	st.global.f32 	[%rd14], %f4;
	bra.uni 	$L__BB1_4;
$L__BB1_2:
	setp.ge.s32 	%p4, %r7, %r4;
	setp.ne.s32 	%p5, %r1, 0;
	or.pred  	%p6, %p5, %p4;
	@%p6 bra 	$L__BB1_4;
	mul.wide.u32 	%rd6, %r7, 4;
	add.s64 	%rd7, %rd2, %rd6;
	ld.global.f32 	%f1, [%rd7];
	add.s64 	%rd8, %rd1, %rd6;
	st.global.f32 	[%rd8], %f1;
$L__BB1_4:
	bar.sync 	0;
	ret;

}


// ===== COMPILED SASS (sm_100) =====

	.target	sm_100

	.elftype	@"ET_EXEC"


//--------------------- .note.nv.tkinfo           --------------------------
	.section	.note.nv.tkinfo,"",@"SHT_NOTE"
	.sectionflags	@"SHF_NOTE_NV_TKINFO"
	.tkinfo
        /*0018*/ 	.word	0x00000002
        /*0030*/ 	.string	""
        /*0030*/ 	.string	"ptxas"
        /*0030*/ 	.string	"Cuda compilation tools, release 13.0, V13.0.88"
        /*0030*/ 	.string	"Build cuda_13.0.r13.0/compiler.36424714_0"
        /*0030*/ 	.string	"-arch sm_100 -m 64 "



//--------------------- .note.nv.cuinfo           --------------------------
	.section	.note.nv.cuinfo,"",@"SHT_NOTE"
	.sectionflags	@"SHF_NOTE_NV_CUINFO"
        /*0018*/ 	.short	0x0002
        /*001a*/ 	.short	0x0064
        /*001c*/ 	.short	0x0082
	.zero		2


//--------------------- .nv.info                  --------------------------
	.section	.nv.info,"",@"SHT_CUDA_INFO"
	.align	4


	//----- nvinfo : EIATTR_REGCOUNT
	.align		4
        /*0000*/ 	.byte	0x04, 0x2f
        /*0002*/ 	.short	(.L_1 - .L_0)
	.align		4
.L_0:
        /*0004*/ 	.word	index@(_Z8reduceitPfS_S_ii)
        /*0008*/ 	.word	0x00000016


	//----- nvinfo : EIATTR_FRAME_SIZE
	.align		4
.L_1:
        /*000c*/ 	.byte	0x04, 0x11
        /*000e*/ 	.short	(.L_3 - .L_2)
	.align		4
.L_2:
        /*0010*/ 	.word	index@(_Z8reduceitPfS_S_ii)
        /*0014*/ 	.word	0x00000000


	//----- nvinfo : EIATTR_REGCOUNT
	.align		4
.L_3:
        /*0018*/ 	.byte	0x04, 0x2f
        /*001a*/ 	.short	(.L_5 - .L_4)
	.align		4
.L_4:
        /*001c*/ 	.word	index@(_Z9sum_scansPfS_iS_)
        /*0020*/ 	.word	0x0000000c


	//----- nvinfo : EIATTR_FRAME_SIZE
	.align		4
.L_5:
        /*0024*/ 	.byte	0x04, 0x11
        /*0026*/ 	.short	(.L_7 - .L_6)
	.align		4
.L_6:
        /*0028*/ 	.word	index@(_Z9sum_scansPfS_iS_)
        /*002c*/ 	.word	0x00000000


	//----- nvinfo : EIATTR_MIN_STACK_SIZE
	.align		4
.L_7:
        /*0030*/ 	.byte	0x04, 0x12
        /*0032*/ 	.short	(.L_9 - .L_8)
	.align		4
.L_8:
        /*0034*/ 	.word	index@(_Z9sum_scansPfS_iS_)
        /*0038*/ 	.word	0x00000000


	//----- nvinfo : EIATTR_MIN_STACK_SIZE
	.align		4
.L_9:
        /*003c*/ 	.byte	0x04, 0x12
        /*003e*/ 	.short	(.L_11 - .L_10)
	.align		4
.L_10:
        /*0040*/ 	.word	index@(_Z8reduceitPfS_S_ii)
        /*0044*/ 	.word	0x00000000
.L_11:


//--------------------- .nv.compat                --------------------------
	.section	.nv.compat,"",@"SHT_CUDA_COMPAT_INFO"
	.align	4
        /*0000*/ 	.byte	0x02, 0x09, 0x00, 0x00, 0x02, 0x02, 0x01, 0x00, 0x02, 0x05, 0x05, 0x00, 0x03, 0x07, 0x01, 0x01
        /*0010*/ 	.byte	0x02, 0x03, 0x00, 0x00, 0x02, 0x06, 0x01, 0x00, 0x04, 0x0b, 0x08, 0x00, 0x09, 0x00, 0x00, 0x00
        /*0020*/ 	.byte	0x00, 0x00, 0x00, 0x00


//--------------------- .nv.info._Z9sum_scansPfS_iS_ --------------------------
	.section	.nv.info._Z9sum_scansPfS_iS_,"",@"SHT_CUDA_INFO"
	.sectionflags	@""
	.align	4


	//----- nvinfo : EIATTR_CUDA_API_VERSION
	.align		4
        /*0000*/ 	.byte	0x04, 0x37
        /*0002*/ 	.short	(.L_13 - .L_12)
.L_12:
        /*0004*/ 	.word	0x00000082


	//----- nvinfo : EIATTR_KPARAM_INFO
	.align		4
.L_13:
        /*0008*/ 	.byte	0x04, 0x17
        /*000a*/ 	.short	(.L_15 - .L_14)
.L_14:
        /*000c*/ 	.word	0x00000000
        /*0010*/ 	.short	0x0003
        /*0012*/ 	.short	0x0018
        /*0014*/ 	.byte	0x00, 0xf5, 0x21, 0x00


	//----- nvinfo : EIATTR_KPARAM_INFO
	.align		4
.L_15:
        /*0018*/ 	.byte	0x04, 0x17
        /*001a*/ 	.short	(.L_17 - .L_16)
.L_16:
        /*001c*/ 	.word	0x00000000
        /*0020*/ 	.short	0x0002
        /*0022*/ 	.short	0x0010
        /*0024*/ 	.byte	0x00, 0xf0, 0x11, 0x00


	//----- nvinfo : EIATTR_KPARAM_INFO
	.align		4
.L_17:
        /*0028*/ 	.byte	0x04, 0x17
        /*002a*/ 	.short	(.L_19 - .L_18)
.L_18:
        /*002c*/ 	.word	0x00000000
        /*0030*/ 	.short	0x0001
        /*0032*/ 	.short	0x0008
        /*0034*/ 	.byte	0x00, 0xf5, 0x21, 0x00


	//----- nvinfo : EIATTR_KPARAM_INFO
	.align		4
.L_19:
        /*0038*/ 	.byte	0x04, 0x17
        /*003a*/ 	.short	(.L_21 - .L_20)
.L_20:
        /*003c*/ 	.word	0x00000000
        /*0040*/ 	.short	0x0000
        /*0042*/ 	.short	0x0000
        /*0044*/ 	.byte	0x00, 0xf5, 0x21, 0x00


	//----- nvinfo : EIATTR_SPARSE_MMA_MASK
	.align		4
.L_21:
        /*0048*/ 	.byte	0x03, 0x50
        /*004a*/ 	.short	0x0000


	//----- nvinfo : EIATTR_MAXREG_COUNT
	.align		4
        /*004c*/ 	.byte	0x03, 0x1b
        /*004e*/ 	.short	0x00ff


	//----- nvinfo : EIATTR_NUM_BARRIERS
	.align		4
        /*0050*/ 	.byte	0x02, 0x4c
        /*0052*/ 	.byte	0x01
	.zero		1


	//----- nvinfo : EIATTR_MERCURY_ISA_VERSION
	.align		4
        /*0054*/ 	.byte	0x03, 0x5f
        /*0056*/ 	.short	0x0101


	//----- nvinfo : EIATTR_VRC_CTA_INIT_COUNT
	.align		4
        /*0058*/ 	.byte	0x02, 0x4a
	.zero		1
	.zero		1


	//----- nvinfo : EIATTR_EXIT_INSTR_OFFSETS
	.align		4
        /*005c*/ 	.byte	0x04, 0x1c
        /*005e*/ 	.short	(.L_23 - .L_22)


	//   ....[0]....
.L_22:
        /*0060*/ 	.word	0x00000200


	//----- nvinfo : EIATTR_CRS_STACK_SIZE
	.align		4
.L_23:
        /*0064*/ 	.byte	0x04, 0x1e
        /*0066*/ 	.short	(.L_25 - .L_24)
.L_24:
        /*0068*/ 	.word	0x00000000


	//----- nvinfo : EIATTR_CBANK_PARAM_SIZE
	.align		4
.L_25:
        /*006c*/ 	.byte	0x03, 0x19
        /*006e*/ 	.short	0x0020


	//----- nvinfo : EIATTR_PARAM_CBANK
	.align		4
        /*0070*/ 	.byte	0x04, 0x0a
        /*0072*/ 	.short	(.L_27 - .L_26)
	.align		4
.L_26:
        /*0074*/ 	.word	index@(.nv.constant0._Z9sum_scansPfS_iS_)
        /*0078*/ 	.short	0x0380
        /*007a*/ 	.short	0x0020


	//----- nvinfo : EIATTR_SW_WAR
	.align		4
.L_27:
        /*007c*/ 	.byte	0x04, 0x36
        /*007e*/ 	.short	(.L_29 - .L_28)
.L_28:
        /*0080*/ 	.word	0x00000008
.L_29:


//--------------------- .nv.info._Z8reduceitPfS_S_ii --------------------------
	.section	.nv.info._Z8reduceitPfS_S_ii,"",@"SHT_CUDA_INFO"
	.sectionflags	@""
	.align	4


	//----- nvinfo : EIATTR_CUDA_API_VERSION
	.align		4
        /*0000*/ 	.byte	0x04, 0x37
        /*0002*/ 	.short	(.L_31 - .L_30)
.L_30:
        /*0004*/ 	.word	0x00000082


	//----- nvinfo : EIATTR_KPARAM_INFO
	.align		4
.L_31:
        /*0008*/ 	.byte	0x04, 0x17
        /*000a*/ 	.short	(.L_33 - .L_32)
.L_32:
        /*000c*/ 	.word	0x00000000
        /*0010*/ 	.short	0x0004
        /*0012*/ 	.short	0x001c
        /*0014*/ 	.byte	0x00, 0xf0, 0x11, 0x00


	//----- nvinfo : EIATTR_KPARAM_INFO
	.align		4
.L_33:
        /*0018*/ 	.byte	0x04, 0x17
        /*001a*/ 	.short	(.L_35 - .L_34)
.L_34:
        /*001c*/ 	.word	0x00000000
        /*0020*/ 	.short	0x0003
        /*0022*/ 	.short	0x0018
        /*0024*/ 	.byte	0x00, 0xf0, 0x11, 0x00


	//----- nvinfo : EIATTR_KPARAM_INFO
	.align		4
.L_35:
        /*0028*/ 	.byte	0x04, 0x17
        /*002a*/ 	.short	(.L_37 - .L_36)
.L_36:
        /*002c*/ 	.word	0x00000000
        /*0030*/ 	.short	0x0002
        /*0032*/ 	.short	0x0010
        /*0034*/ 	.byte	0x00, 0xf5, 0x21, 0x00


	//----- nvinfo : EIATTR_KPARAM_INFO
	.align		4
.L_37:
        /*0038*/ 	.byte	0x04, 0x17
        /*003a*/ 	.short	(.L_39 - .L_38)
.L_38:
        /*003c*/ 	.word	0x00000000
        /*0040*/ 	.short	0x0001
        /*0042*/ 	.short	0x0008
        /*0044*/ 	.byte	0x00, 0xf5, 0x21, 0x00


	//----- nvinfo : EIATTR_KPARAM_INFO
	.align		4
.L_39:
        /*0048*/ 	.byte	0x04, 0x17
        /*004a*/ 	.short	(.L_41 - .L_40)
.L_40:
        /*004c*/ 	.word	0x00000000
        /*0050*/ 	.short	0x0000
        /*0052*/ 	.short	0x0000
        /*0054*/ 	.byte	0x00, 0xf5, 0x21, 0x00


	//----- nvinfo : EIATTR_SPARSE_MMA_MASK
	.align		4
.L_41:
        /*0058*/ 	.byte	0x03, 0x50
        /*005a*/ 	.short	0x0000


	//----- nvinfo : EIATTR_MAXREG_COUNT
	.align		4
        /*005c*/ 	.byte	0x03, 0x1b
        /*005e*/ 	.short	0x00ff


	//----- nvinfo : EIATTR_NUM_BARRIERS
	.align		4
        /*0060*/ 	.byte	0x02, 0x4c
        /*0062*/ 	.byte	0x01
	.zero		1


	//----- nvinfo : EIATTR_MERCURY_ISA_VERSION
	.align		4
        /*0064*/ 	.byte	0x03, 0x5f
        /*0066*/ 	.short	0x0101


	//----- nvinfo : EIATTR_VRC_CTA_INIT_COUNT
	.align		4
        /*0068*/ 	.byte	0x02, 0x4a
	.zero		1
	.zero		1


	//----- nvinfo : EIATTR_EXIT_INSTR_OFFSETS
	.align		4
        /*006c*/ 	.byte	0x04, 0x1c
        /*006e*/ 	.short	(.L_43 - .L_42)


	//   ....[0]....
.L_42:
        /*0070*/ 	.word	0x00000970


	//----- nvinfo : EIATTR_CRS_STACK_SIZE
	.align		4
.L_43:
        /*0074*/ 	.byte	0x04, 0x1e
        /*0076*/ 	.short	(.L_45 - .L_44)
.L_44:
        /*0078*/ 	.word	0x00000000


	//----- nvinfo : EIATTR_CBANK_PARAM_SIZE
	.align		4
.L_45:
        /*007c*/ 	.byte	0x03, 0x19
        /*007e*/ 	.short	0x0020


	//----- nvinfo : EIATTR_PARAM_CBANK
	.align		4
        /*0080*/ 	.byte	0x04, 0x0a
        /*0082*/ 	.short	(.L_47 - .L_46)
	.align		4
.L_46:
        /*0084*/ 	.word	index@(.nv.constant0._Z8reduceitPfS_S_ii)
        /*0088*/ 	.short	0x0380
        /*008a*/ 	.short	0x0020


	//----- nvinfo : EIATTR_SW_WAR
	.align		4
.L_47:
        /*008c*/ 	.byte	0x04, 0x36
        /*008e*/ 	.short	(.L_49 - .L_48)
.L_48:
        /*0090*/ 	.word	0x00000008
.L_49:


//--------------------- .nv.callgraph             --------------------------
	.section	.nv.callgraph,"",@"SHT_CUDA_CALLGRAPH"
	.align	4
	.sectionentsize	8
	.align		4
        /*0000*/ 	.word	0x00000000
	.align		4
        /*0004*/ 	.word	0xffffffff
	.align		4
        /*0008*/ 	.word	0x00000000
	.align		4
        /*000c*/ 	.word	0xfffffffe
	.align		4
        /*0010*/ 	.word	0x00000000
	.align		4
        /*0014*/ 	.word	0xfffffffd
	.align		4
        /*0018*/ 	.word	0x00000000
	.align		4
        /*001c*/ 	.word	0xfffffffc


//--------------------- .text._Z9sum_scansPfS_iS_ --------------------------
	.section	.text._Z9sum_scansPfS_iS_,"ax",@progbits
	.align	128
        .global         _Z9sum_scansPfS_iS_
        .type           _Z9sum_scansPfS_iS_,@function
        .size           _Z9sum_scansPfS_iS_,(.L_x_16 - _Z9sum_scansPfS_iS_)
        .other          _Z9sum_scansPfS_iS_,@"STO_CUDA_ENTRY STV_DEFAULT"
_Z9sum_scansPfS_iS_:
.text._Z9sum_scansPfS_iS_:
[----:B------:R-:W-:Y:S01]  /*0000*/  LDC R1, c[0x0][0x37c] ;  /* 0x0000df00ff017b82 */ /* 0x000fe20000000800 */
[----:B------:R-:W0:Y:S01]  /*0010*/  S2R R9, SR_TID.X ;  /* 0x0000000000097919 */ /* 0x000e220000002100 */
[----:B------:R-:W0:Y:S01]  /*0020*/  LDCU UR4, c[0x0][0x360] ;  /* 0x00006c00ff0477ac */ /* 0x000e220008000800 */
[----:B------:R-:W-:Y:S01]  /*0030*/  BSSY.RECONVERGENT B0, `(.L_x_0) ;  /* 0x000001b000007945 */ /* 0x000fe20003800200 */
[----:B------:R-:W0:Y:S01]  /*0040*/  S2R R0, SR_CTAID.X ;  /* 0x0000000000007919 */ /* 0x000e220000002500 */
[----:B------:R-:W1:Y:S01]  /*0050*/  LDCU UR6, c[0x0][0x390] ;  /* 0x00007200ff0677ac */ /* 0x000e620008000800 */
[----:B0-----:R-:W-:Y:S01]  /*0060*/  IMAD R9, R0, UR4, R9 ;  /* 0x0000000400097c24 */ /* 0x001fe2000f8e0209 */
[----:B------:R-:W0:Y:S04]  /*0070*/  LDCU.64 UR4, c[0x0][0x358] ;  /* 0x00006b00ff0477ac */ /* 0x000e280008000a00 */
[----:B-1----:R-:W-:-:S04]  /*0080*/  ISETP.GE.AND P0, PT, R9, UR6, PT ;  /* 0x0000000609007c0c */ /* 0x002fc8000bf06270 */
[----:B------:R-:W-:-:S13]  /*0090*/  ISETP.EQ.OR P1, PT, R0, RZ, P0 ;  /* 0x000000ff0000720c */ /* 0x000fda0000722670 */
[----:B0-----:R-:W-:Y:S05]  /*00a0*/  @P1 BRA `(.L_x_1) ;  /* 0x00000000002c1947 */ /* 0x001fea0003800000 */
[----:B------:R-:W0:Y:S08]  /*00b0*/  LDC.64 R4, c[0x0][0x398] ;  /* 0x0000e600ff047b82 */ /* 0x000e300000000a00 */
[----:B------:R-:W1:Y:S08]  /*00c0*/  LDC.64 R2, c[0x0][0x388] ;  /* 0x0000e200ff027b82 */ /* 0x000e700000000a00 */
[----:B------:R-:W2:Y:S01]  /*00d0*/  LDC.64 R6, c[0x0][0x380] ;  /* 0x0000e000ff067b82 */ /* 0x000ea20000000a00 */
[----:B0-----:R-:W-:-:S06]  /*00e0*/  IMAD.WIDE.U32 R4, R0, 0x4, R4 ;  /* 0x0000000400047825 */ /* 0x001fcc00078e0004 */
[----:B------:R-:W3:Y:S01]  /*00f0*/  LDG.E R5, desc[UR4][R4.64] ;  /* 0x0000000404057981 */ /* 0x000ee2000c1e1900 */
[----:B-1----:R-:W-:-:S06]  /*0100*/  IMAD.WIDE R2, R9, 0x4, R2 ;  /* 0x0000000409027825 */ /* 0x002fcc00078e0202 */
[----:B------:R-:W3:Y:S01]  /*0110*/  LDG.E R2, desc[UR4][R2.64] ;  /* 0x0000000402027981 */ /* 0x000ee2000c1e1900 */
[----:B--2---:R-:W-:-:S04]  /*0120*/  IMAD.WIDE R6, R9, 0x4, R6 ;  /* 0x0000000409067825 */ /* 0x004fc800078e0206 */
[----:B---3--:R-:W-:-:S05]  /*0130*/  FADD R9, R2, R5 ;  /* 0x0000000502097221 */ /* 0x008fca0000000000 */
[----:B------:R1:W-:Y:S01]  /*0140*/  STG.E desc[UR4][R6.64], R9 ;  /* 0x0000000906007986 */ /* 0x0003e2000c101904 */
[----:B------:R-:W-:Y:S05]  /*0150*/  BRA `(.L_x_2) ;  /* 0x0000000000207947 */ /* 0x000fea0003800000 */
.L_x_1:
[----:B------:R-:W-:-:S13]  /*0160*/  ISETP.NE.OR P0, PT, R0, RZ, P0 ;  /* 0x000000ff0000720c */ /* 0x000fda0000705670 */
[----:B------:R-:W-:Y:S05]  /*0170*/  @P0 BRA `(.L_x_2) ;  /* 0x0000000000180947 */ /* 0x000fea0003800000 */
[----:B------:R-:W0:Y:S08]  /*0180*/  LDC.64 R2, c[0x0][0x388] ;  /* 0x0000e200ff027b82 */ /* 0x000e300000000a00 */
[----:B------:R-:W1:Y:S01]  /*0190*/  LDC.64 R4, c[0x0][0x380] ;  /* 0x0000e000ff047b82 */ /* 0x000e620000000a00 */
[----:B0-----:R-:W-:-:S06]  /*01a0*/  IMAD.WIDE.U32 R2, R9, 0x4, R2 ;  /* 0x0000000409027825 */ /* 0x001fcc00078e0002 */
[----:B------:R-:W2:Y:S01]  /*01b0*/  LDG.E R3, desc[UR4][R2.64] ;  /* 0x0000000402037981 */ /* 0x000ea2000c1e1900 */
[----:B-1----:R-:W-:-:S05]  /*01c0*/  IMAD.WIDE.U32 R4, R9, 0x4, R4 ;  /* 0x0000000409047825 */ /* 0x002fca00078e0004 */
[----:B--2---:R0:W-:Y:S02]  /*01d0*/  STG.E desc[UR4][R4.64], R3 ;  /* 0x0000000304007986 */ /* 0x0041e4000c101904 */
.L_x_2:
[----:B------:R-:W-:Y:S05]  /*01e0*/  BSYNC.RECONVERGENT B0 ;  /* 0x0000000000007941 */ /* 0x000fea0003800200 */
.L_x_0:
[----:B------:R-:W-:Y:S06]  /*01f0*/  BAR.SYNC.DEFER_BLOCKING 0x0 ;  /* 0x0000000000007b1d */ /* 0x000fec0000010000 */
[----:B------:R-:W-:Y:S05]  /*0200*/  EXIT ;  /* 0x000000000000794d */ /* 0x000fea0003800000 */
.L_x_3:
[----:B------:R-:W-:-:S00]  /*0210*/  BRA `(.L_x_3) ;  /* 0xfffffffc00fc7947 */ /* 0x000fc0000383ffff */
[----:B------:R-:W-:-:S00]  /*0220*/  NOP ;  /* 0x0000000000007918 */ /* 0x000fc00000000000 */
        /* <DEDUP_REMOVED lines=13> */
.L_x_16:


//--------------------- .text._Z8reduceitPfS_S_ii --------------------------
	.section	.text._Z8reduceitPfS_S_ii,"ax",@progbits
	.align	128
        .global         _Z8reduceitPfS_S_ii
        .type           _Z8reduceitPfS_S_ii,@function
        .size           _Z8reduceitPfS_S_ii,(.L_x_17 - _Z8reduceitPfS_S_ii)
        .other          _Z8reduceitPfS_S_ii,@"STO_CUDA_ENTRY STV_DEFAULT"
_Z8reduceitPfS_S_ii:
.text._Z8reduceitPfS_S_ii:
[----:B------:R-:W-:Y:S01]  /*0000*/  LDC R1, c[0x0][0x37c] ;  /* 0x0000df00ff017b82 */ /* 0x000fe20000000800 */
[----:B------:R-:W0:Y:S01]  /*0010*/  S2R R2, SR_CTAID.X ;  /* 0x0000000000027919 */ /* 0x000e220000002500 */
[----:B------:R-:W1:Y:S01]  /*0020*/  LDCU.64 UR4, c[0x0][0x398] ;  /* 0x00007300ff0477ac */ /* 0x000e620008000a00 */
[----:B------:R-:W2:Y:S01]  /*0030*/  S2R R3, SR_TID.X ;  /* 0x0000000000037919 */ /* 0x000ea20000002100 */
[----:B------:R-:W0:Y:S01]  /*0040*/  LDCU UR6, c[0x0][0x360] ;  /* 0x00006c00ff0677ac */ /* 0x000e220008000800 */
[----:B-1----:R-:W-:-:S04]  /*0050*/  USHF.R.S32.HI UR4, URZ, 0x1, UR4 ;  /* 0x00000001ff047899 */ /* 0x002fc80008011404 */
[----:B------:R-:W-:Y:S02]  /*0060*/  UIADD3 UR5, UPT, UPT, -UR4, UR5, URZ ;  /* 0x0000000504057290 */ /* 0x000fe4000fffe1ff */
[----:B------:R-:W-:Y:S02]  /*0070*/  IMAD.U32 R4, RZ, RZ, UR4 ;  /* 0x00000004ff047e24 */ /* 0x000fe4000f8e00ff */
[----:B0-----:R-:W-:-:S04]  /*0080*/  IMAD R0, R2, UR6, RZ ;  /* 0x0000000602007c24 */ /* 0x001fc8000f8e02ff */
[----:B--2---:R-:W-:-:S05]  /*0090*/  IMAD.IADD R5, R0, 0x1, R3 ;  /* 0x0000000100057824 */ /* 0x004fca00078e0203 */
[----:B------:R-:W-:-:S13]  /*00a0*/  ISETP.GE.AND P0, PT, R5, UR5, PT ;  /* 0x0000000505007c0c */ /* 0x000fda000bf06270 */
[----:B------:R-:W-:Y:S05]  /*00b0*/  @P0 BRA `(.L_x_4) ;  /* 0x0000000800240947 */ /* 0x000fea0003800000 */
[----:B------:R-:W0:Y:S08]  /*00c0*/  LDC.64 R14, c[0x0][0x358] ;  /* 0x0000d600ff0e7b82 */ /* 0x000e300000000a00 */
[----:B------:R-:W1:Y:S01]  /*00d0*/  LDC.64 R8, c[0x0][0x388] ;  /* 0x0000e200ff087b82 */ /* 0x000e620000000a00 */
[----:B0-----:R-:W-:Y:S02]  /*00e0*/  R2UR UR4, R14 ;  /* 0x000000000e0472ca */ /* 0x001fe400000e0000 */
[----:B------:R-:W-:-:S02]  /*00f0*/  R2UR UR5, R15 ;  /* 0x000000000f0572ca */ /* 0x000fc400000e0000 */
[----:B------:R-:W-:Y:S02]  /*0100*/  R2UR UR6, R14 ;  /* 0x000000000e0672ca */ /* 0x000fe400000e0000 */
[----:B------:R-:W-:Y:S01]  /*0110*/  R2UR UR7, R15 ;  /* 0x000000000f0772ca */ /* 0x000fe200000e0000 */
[----:B-1----:R-:W-:-:S04]  /*0120*/  IMAD.WIDE R8, R5, 0x4, R8 ;  /* 0x0000000405087825 */ /* 0x002fc800078e0208 */
[----:B------:R-:W-:-:S04]  /*0130*/  IMAD.WIDE R12, R4, 0x4, R8 ;  /* 0x00000004040c7825 */ /* 0x000fc800078e0208 */
[----:B------:R0:W2:Y:S04]  /*0140*/  LDG.E R17, desc[UR4][R8.64] ;  /* 0x0000000408117981 */ /* 0x0000a8000c1e1900 */
[----:B------:R1:W3:Y:S01]  /*0150*/  LDG.E R12, desc[UR6][R12.64] ;  /* 0x000000060c0c7981 */ /* 0x0002e2000c1e1900 */
[----:B------:R-:W-:Y:S01]  /*0160*/  IMAD.IADD R5, R4, 0x1, R3 ;  /* 0x0000000104057824 */ /* 0x000fe200078e0203 */
[----:B------:R-:W-:Y:S01]  /*0170*/  MOV R7, 0x400 ;  /* 0x0000040000077802 */ /* 0x000fe20000000f00 */
[----:B------:R-:W4:Y:S01]  /*0180*/  S2R R18, SR_CgaCtaId ;  /* 0x0000000000127919 */ /* 0x000f220000008800 */
[----:B------:R-:W-:Y:S01]  /*0190*/  LOP3.LUT R10, R3, 0xf, RZ, 0xc0, !PT ;  /* 0x0000000f030a7812 */ /* 0x000fe200078ec0ff */
[----:B0-----:R-:W-:Y:S01]  /*01a0*/  IMAD.MOV.U32 R8, RZ, RZ, 0x1 ;  /* 0x00000001ff087424 */ /* 0x001fe200078e00ff */
[----:B------:R-:W-:-:S02]  /*01b0*/  SHF.R.S32.HI R6, RZ, 0x1f, R5 ;  /* 0x0000001fff067819 */ /* 0x000fc40000011405 */
[----:B------:R-:W-:Y:S01]  /*01c0*/  ISETP.GE.AND P0, PT, R4, 0x1, PT ;  /* 0x000000010400780c */ /* 0x000fe20003f06270 */
[----:B------:R-:W-:Y:S01]  /*01d0*/  IMAD R11, R10, 0x300, R3 ;  /* 0x000003000a0b7824 */ /* 0x000fe200078e0203 */
[----:B------:R-:W-:-:S04]  /*01e0*/  LEA.HI R6, R6, R5, RZ, 0x4 ;  /* 0x0000000506067211 */ /* 0x000fc800078f20ff */
[----:B------:R-:W-:-:S05]  /*01f0*/  LOP3.LUT R6, R6, 0xfffff0, RZ, 0xc0, !PT ;  /* 0x00fffff006067812 */ /* 0x000fca00078ec0ff */
[----:B------:R-:W-:-:S04]  /*0200*/  IMAD.IADD R16, R5, 0x1, -R6 ;  /* 0x0000000105107824 */ /* 0x000fc800078e0a06 */
[----:B------:R-:W-:Y:S01]  /*0210*/  IMAD R9, R16, 0x300, R5 ;  /* 0x0000030010097824 */ /* 0x000fe200078e0205 */
[----:B----4-:R-:W-:Y:S01]  /*0220*/  LEA R6, R18, R7, 0x18 ;  /* 0x0000000712067211 */ /* 0x010fe200078ec0ff */
[----:B------:R-:W-:-:S03]  /*0230*/  IMAD.MOV.U32 R7, RZ, RZ, R3 ;  /* 0x000000ffff077224 */ /* 0x000fc600078e0003 */
[----:B-1----:R-:W-:Y:S01]  /*0240*/  LEA R13, R9, R6, 0x2 ;  /* 0x00000006090d7211 */ /* 0x002fe200078e10ff */
[----:B------:R-:W-:-:S05]  /*0250*/  IMAD R10, R11, 0x4, R6 ;  /* 0x000000040b0a7824 */ /* 0x000fca00078e0206 */
[----:B--2---:R0:W-:Y:S04]  /*0260*/  STS [R10], R17 ;  /* 0x000000110a007388 */ /* 0x0041e80000000800 */
[----:B---3--:R0:W-:Y:S01]  /*0270*/  STS [R13], R12 ;  /* 0x0000000c0d007388 */ /* 0x0081e20000000800 */
[----:B------:R-:W-:Y:S05]  /*0280*/  @!P0 BRA `(.L_x_5) ;  /* 0x0000000000888947 */ /* 0x000fea0003800000 */
[----:B0-----:R-:W-:Y:S01]  /*0290*/  LEA R13, R3, 0x1, 0x1 ;  /* 0x00000001030d7811 */ /* 0x001fe200078e08ff */
[----:B------:R-:W-:Y:S02]  /*02a0*/  IMAD.MOV.U32 R8, RZ, RZ, 0x1 ;  /* 0x00000001ff087424 */ /* 0x000fe400078e00ff */
[----:B------:R-:W-:-:S07]  /*02b0*/  IMAD.MOV.U32 R7, RZ, RZ, R3 ;  /* 0x000000ffff077224 */ /* 0x000fce00078e0003 */
.L_x_8:
[----:B------:R-:W-:Y:S01]  /*02c0*/  ISETP.GE.AND P0, PT, R3, R4, PT ;  /* 0x000000040300720c */ /* 0x000fe20003f06270 */
[----:B------:R-:W-:Y:S05]  /*02d0*/  WARPSYNC.ALL ;  /* 0x0000000000007948 */ /* 0x000fea0003800000 */
[----:B------:R-:W-:Y:S01]  /*02e0*/  BAR.SYNC.DEFER_BLOCKING 0x0 ;  /* 0x0000000000007b1d */ /* 0x000fe20000010000 */
[----:B------:R-:W-:Y:S02]  /*02f0*/  ISETP.GT.U32.AND P1, PT, R4, 0x1, PT ;  /* 0x000000010400780c */ /* 0x000fe40003f24070 */
[----:B------:R-:W-:-:S03]  /*0300*/  SHF.R.U32.HI R16, RZ, 0x1, R4 ;  /* 0x00000001ff107819 */ /* 0x000fc60000011604 */
[----:B------:R-:W-:Y:S04]  /*0310*/  BSSY.RECONVERGENT B0, `(.L_x_6) ;  /* 0x0000016000007945 */ /* 0x000fe80003800200 */
[----:B0-----:R-:W-:Y:S05]  /*0320*/  @P0 BRA `(.L_x_7) ;  /* 0x0000000000500947 */ /* 0x001fea0003800000 */
[----:B------:R-:W-:-:S05]  /*0330*/  IMAD R7, R13, R8, -0x1 ;  /* 0xffffffff0d077424 */ /* 0x000fca00078e0208 */
[-C--:B------:R-:W-:Y:S02]  /*0340*/  IADD3 R5, PT, PT, R7, R8.reuse, RZ ;  /* 0x0000000807057210 */ /* 0x080fe40007ffe0ff */
[----:B------:R-:W-:Y:S02]  /*0350*/  SHF.R.S32.HI R4, RZ, 0x1f, R7 ;  /* 0x0000001fff047819 */ /* 0x000fe40000011407 */
[----:B------:R-:W-:Y:S02]  /*0360*/  SHF.R.S32.HI R10, RZ, 0x1f, R5 ;  /* 0x0000001fff0a7819 */ /* 0x000fe40000011405 */
[----:B------:R-:W-:Y:S02]  /*0370*/  LEA.HI R4, R4, R7, RZ, 0x4 ;  /* 0x0000000704047211 */ /* 0x000fe400078f20ff */
[----:B------:R-:W-:Y:S02]  /*0380*/  LEA.HI R9, R10, R5, RZ, 0x4 ;  /* 0x000000050a097211 */ /* 0x000fe400078f20ff */
[----:B------:R-:W-:Y:S01]  /*0390*/  LOP3.LUT R10, R4, 0xfffff0, RZ, 0xc0, !PT ;  /* 0x00fffff0040a7812 */ /* 0x000fe200078ec0ff */
[----:B------:R-:W-:Y:S01]  /*03a0*/  IMAD R4, R13, R8, RZ ;  /* 0x000000080d047224 */ /* 0x000fe200078e02ff */
[----:B------:R-:W-:-:S03]  /*03b0*/  LOP3.LUT R12, R9, 0xfffff0, RZ, 0xc0, !PT ;  /* 0x00fffff0090c7812 */ /* 0x000fc600078ec0ff */
[----:B------:R-:W-:Y:S02]  /*03c0*/  IMAD.IADD R10, R7, 0x1, -R10 ;  /* 0x00000001070a7824 */ /* 0x000fe400078e0a0a */
[----:B------:R-:W-:Y:S02]  /*03d0*/  IMAD.IADD R12, R5, 0x1, -R12 ;  /* 0x00000001050c7824 */ /* 0x000fe400078e0a0c */
[----:B------:R-:W-:Y:S02]  /*03e0*/  IMAD R11, R10, 0x300, R4 ;  /* 0x000003000a0b7824 */ /* 0x000fe400078e0204 */
[----:B------:R-:W-:Y:S02]  /*03f0*/  IMAD R9, R12, 0x300, R5 ;  /* 0x000003000c097824 */ /* 0x000fe400078e0205 */
[--C-:B------:R-:W-:Y:S02]  /*0400*/  IMAD R4, R11, 0x4, R6.reuse ;  /* 0x000000040b047824 */ /* 0x100fe400078e0206 */
[----:B------:R-:W-:-:S04]  /*0410*/  IMAD R12, R9, 0x4, R6 ;  /* 0x00000004090c7824 */ /* 0x000fc800078e0206 */
[----:B------:R-:W-:Y:S04]  /*0420*/  LDS R4, [R4+-0x4] ;  /* 0xfffffc0004047984 */ /* 0x000fe80000000800 */
[----:B------:R-:W0:Y:S02]  /*0430*/  LDS R11, [R12] ;  /* 0x000000000c0b7984 */ /* 0x000e240000000800 */
[----:B0-----:R-:W-:Y:S01]  /*0440*/  FADD R17, R4, R11 ;  /* 0x0000000b04117221 */ /* 0x001fe20000000000 */
[----:B------:R-:W-:-:S04]  /*0450*/  IMAD R11, R10, 0x300, R7 ;  /* 0x000003000a0b7824 */ /* 0x000fc800078e0207 */
[----:B------:R0:W-:Y:S03]  /*0460*/  STS [R12], R17 ;  /* 0x000000110c007388 */ /* 0x0001e60000000800 */
.L_x_7:
[----:B------:R-:W-:Y:S05]  /*0470*/  BSYNC.RECONVERGENT B0 ;  /* 0x0000000000007941 */ /* 0x000fea0003800200 */
.L_x_6:
[----:B------:R-:W-:Y:S01]  /*0480*/  MOV R4, R16 ;  /* 0x0000001000047202 */ /* 0x000fe20000000f00 */
[----:B------:R-:W-:Y:S01]  /*0490*/  IMAD.SHL.U32 R8, R8, 0x2, RZ ;  /* 0x0000000208087824 */ /* 0x000fe200078e00ff */
[----:B------:R-:W-:Y:S06]  /*04a0*/  @P1 BRA `(.L_x_8) ;  /* 0xfffffffc00841947 */ /* 0x000fec000383ffff */
.L_x_5:
[----:B------:R-:W-:Y:S01]  /*04b0*/  ISETP.NE.AND P0, PT, R3, RZ, PT ;  /* 0x000000ff0300720c */ /* 0x000fe20003f05270 */
[----:B------:R-:W-:Y:S05]  /*04c0*/  WARPSYNC.ALL ;  /* 0x0000000000007948 */ /* 0x000fea0003800000 */
[----:B------:R-:W-:Y:S06]  /*04d0*/  BAR.SYNC.DEFER_BLOCKING 0x0 ;  /* 0x0000000000007b1d */ /* 0x000fec0000010000 */
[----:B------:R-:W-:Y:S04]  /*04e0*/  BSSY.RECONVERGENT B0, `(.L_x_9) ;  /* 0x0000011000007945 */ /* 0x000fe80003800200 */
[----:B------:R-:W-:Y:S05]  /*04f0*/  @P0 BRA `(.L_x_10) ;  /* 0x00000000003c0947 */ /* 0x000fea0003800000 */
[----:B0-----:R-:W0:Y:S01]  /*0500*/  LDC R10, c[0x0][0x398] ;  /* 0x0000e600ff0a7b82 */ /* 0x001e220000000800 */
[----:B------:R-:W-:Y:S02]  /*0510*/  R2UR UR4, R14 ;  /* 0x000000000e0472ca */ /* 0x000fe400000e0000 */
[----:B------:R-:W-:Y:S01]  /*0520*/  R2UR UR5, R15 ;  /* 0x000000000f0572ca */ /* 0x000fe200000e0000 */
[----:B0-----:R-:W-:-:S05]  /*0530*/  VIADD R4, R10, 0xffffffff ;  /* 0xffffffff0a047836 */ /* 0x001fca0000000000 */
[----:B------:R-:W-:-:S04]  /*0540*/  SHF.R.S32.HI R13, RZ, 0x1f, R4 ;  /* 0x0000001fff0d7819 */ /* 0x000fc80000011404 */
[----:B------:R-:W-:-:S04]  /*0550*/  LEA.HI R13, R13, R4, RZ, 0x4 ;  /* 0x000000040d0d7211 */ /* 0x000fc800078f20ff */
[----:B------:R-:W-:-:S05]  /*0560*/  LOP3.LUT R13, R13, 0xfffff0, RZ, 0xc0, !PT ;  /* 0x00fffff00d0d7812 */ /* 0x000fca00078ec0ff */
[----:B------:R-:W-:-:S04]  /*0570*/  IMAD.IADD R13, R4, 0x1, -R13 ;  /* 0x00000001040d7824 */ /* 0x000fc800078e0a0d */
[----:B------:R-:W-:-:S04]  /*0580*/  IMAD R13, R13, 0x300, R10 ;  /* 0x000003000d0d7824 */ /* 0x000fc800078e020a */
[----:B------:R-:W-:Y:S02]  /*0590*/  IMAD R4, R13, 0x4, R6 ;  /* 0x000000040d047824 */ /* 0x000fe400078e0206 */
[----:B------:R-:W0:Y:S03]  /*05a0*/  LDC.64 R12, c[0x0][0x390] ;  /* 0x0000e400ff0c7b82 */ /* 0x000e260000000a00 */
[----:B------:R-:W1:Y:S04]  /*05b0*/  LDS R17, [R4+-0x4] ;  /* 0xfffffc0004117984 */ /* 0x000e680000000800 */
[----:B------:R2:W-:Y:S01]  /*05c0*/  STS [R4+-0x4], RZ ;  /* 0xfffffcff04007388 */ /* 0x0005e20000000800 */
[----:B0-----:R-:W-:-:S05]  /*05d0*/  IMAD.WIDE.U32 R12, R2, 0x4, R12 ;  /* 0x00000004020c7825 */ /* 0x001fca00078e000c */
[----:B-1----:R2:W-:Y:S02]  /*05e0*/  STG.E desc[UR4][R12.64], R17 ;  /* 0x000000110c007986 */ /* 0x0025e4000c101904 */
.L_x_10:
[----:B------:R-:W-:Y:S05]  /*05f0*/  BSYNC.RECONVERGENT B0 ;  /* 0x0000000000007941 */ /* 0x000fea0003800200 */
.L_x_9:
[----:B------:R-:W1:Y:S02]  /*0600*/  LDCU UR4, c[0x0][0x398] ;  /* 0x00007300ff0477ac */ /* 0x000e640008000800 */
[----:B-1----:R-:W-:-:S09]  /*0610*/  UISETP.GE.AND UP0, UPT, UR4, 0x2, UPT ;  /* 0x000000020400788c */ /* 0x002fd2000bf06270 */
[----:B------:R-:W-:Y:S05]  /*0620*/  BRA.U !UP0, `(.L_x_11) ;  /* 0x0000000108847547 */ /* 0x000fea000b800000 */
[----:B------:R-:W-:Y:S01]  /*0630*/  LEA R19, R3, 0x1, 0x1 ;  /* 0x0000000103137811 */ /* 0x000fe200078e08ff */
[----:B------:R-:W1:Y:S01]  /*0640*/  LDCU UR4, c[0x0][0x398] ;  /* 0x00007300ff0477ac */ /* 0x000e620008000800 */
[----:B------:R-:W-:-:S05]  /*0650*/  UMOV UR5, 0x1 ;  /* 0x0000000100057882 */ /* 0x000fca0000000000 */
.L_x_14:
[----:B------:R-:W-:Y:S01]  /*0660*/  BAR.SYNC.DEFER_BLOCKING 0x0 ;  /* 0x0000000000007b1d */ /* 0x000fe20000010000 */
[----:B------:R-:W-:Y:S01]  /*0670*/  ISETP.GE.AND P0, PT, R3, UR5, PT ;  /* 0x0000000503007c0c */ /* 0x000fe2000bf06270 */
[----:B------:R-:W-:Y:S01]  /*0680*/  USHF.L.U32 UR5, UR5, 0x1, URZ ;  /* 0x0000000105057899 */ /* 0x000fe200080006ff */
[----:B------:R-:W-:-:S03]  /*0690*/  SHF.R.U32.HI R8, RZ, 0x1, R8 ;  /* 0x00000001ff087819 */ /* 0x000fc60000011608 */
[----:B------:R-:W-:Y:S08]  /*06a0*/  BSSY.RECONVERGENT B0, `(.L_x_12) ;  /* 0x0000017000007945 */ /* 0x000ff00003800200 */
[----:B---3--:R-:W-:Y:S05]  /*06b0*/  @P0 BRA `(.L_x_13) ;  /* 0x0000000000540947 */ /* 0x008fea0003800000 */
[----:B------:R-:W-:-:S05]  /*06c0*/  IMAD R7, R8, R19, -0x1 ;  /* 0xffffffff08077424 */ /* 0x000fca00078e0213 */
[-C--:B------:R-:W-:Y:S02]  /*06d0*/  IADD3 R5, PT, PT, R8, R7.reuse, RZ ;  /* 0x0000000708057210 */ /* 0x080fe40007ffe0ff */
[----:B------:R-:W-:Y:S02]  /*06e0*/  SHF.R.S32.HI R2, RZ, 0x1f, R7 ;  /* 0x0000001fff027819 */ /* 0x000fe40000011407 */
[----:B--2---:R-:W-:Y:S02]  /*06f0*/  SHF.R.S32.HI R4, RZ, 0x1f, R5 ;  /* 0x0000001fff047819 */ /* 0x004fe40000011405 */
[----:B------:R-:W-:Y:S02]  /*0700*/  LEA.HI R2, R2, R7, RZ, 0x4 ;  /* 0x0000000702027211 */ /* 0x000fe400078f20ff */
[----:B------:R-:W-:Y:S02]  /*0710*/  LEA.HI R9, R4, R5, RZ, 0x4 ;  /* 0x0000000504097211 */ /* 0x000fe400078f20ff */
[----:B------:R-:W-:Y:S01]  /*0720*/  LOP3.LUT R4, R2, 0xfffff0, RZ, 0xc0, !PT ;  /* 0x00fffff002047812 */ /* 0x000fe200078ec0ff */
[----:B------:R-:W-:Y:S01]  /*0730*/  IMAD R2, R8, R19, RZ ;  /* 0x0000001308027224 */ /* 0x000fe200078e02ff */
[----:B0-----:R-:W-:-:S03]  /*0740*/  LOP3.LUT R10, R9, 0xfffff0, RZ, 0xc0, !PT ;  /* 0x00fffff0090a7812 */ /* 0x001fc600078ec0ff */
[----:B------:R-:W-:Y:S02]  /*0750*/  IMAD.IADD R4, R7, 0x1, -R4 ;  /* 0x0000000107047824 */ /* 0x000fe400078e0a04 */
[----:B------:R-:W-:Y:S02]  /*0760*/  IMAD.IADD R10, R5, 0x1, -R10 ;  /* 0x00000001050a7824 */ /* 0x000fe400078e0a0a */
[----:B------:R-:W-:Y:S02]  /*0770*/  IMAD R11, R4, 0x300, R2 ;  /* 0x00000300040b7824 */ /* 0x000fe400078e0202 */
[----:B------:R-:W-:Y:S02]  /*0780*/  IMAD R9, R10, 0x300, R5 ;  /* 0x000003000a097824 */ /* 0x000fe400078e0205 */
[--C-:B------:R-:W-:Y:S02]  /*0790*/  IMAD R2, R11, 0x4, R6.reuse ;  /* 0x000000040b027824 */ /* 0x100fe400078e0206 */
[----:B------:R-:W-:-:S02]  /*07a0*/  IMAD R12, R9, 0x4, R6 ;  /* 0x00000004090c7824 */ /* 0x000fc400078e0206 */
[----:B------:R-:W-:Y:S01]  /*07b0*/  IMAD R11, R4, 0x300, R7 ;  /* 0x00000300040b7824 */ /* 0x000fe200078e0207 */
[----:B------:R-:W-:Y:S04]  /*07c0*/  LDS R10, [R2+-0x4] ;  /* 0xfffffc00020a7984 */ /* 0x000fe80000000800 */
[----:B------:R-:W0:Y:S02]  /*07d0*/  LDS R13, [R12] ;  /* 0x000000000c0d7984 */ /* 0x000e240000000800 */
[----:B0-----:R-:W-:Y:S02]  /*07e0*/  FADD R17, R10, R13 ;  /* 0x0000000d0a117221 */ /* 0x001fe40000000000 */
[----:B------:R3:W-:Y:S04]  /*07f0*/  STS [R2+-0x4], R13 ;  /* 0xfffffc0d02007388 */ /* 0x0007e80000000800 */
[----:B------:R3:W-:Y:S02]  /*0800*/  STS [R12], R17 ;  /* 0x000000110c007388 */ /* 0x0007e40000000800 */
.L_x_13:
[----:B-1----:R-:W-:Y:S05]  /*0810*/  BSYNC.RECONVERGENT B0 ;  /* 0x0000000000007941 */ /* 0x002fea0003800200 */
.L_x_12:
[----:B------:R-:W-:-:S09]  /*0820*/  UISETP.GE.AND UP0, UPT, UR5, UR4, UPT ;  /* 0x000000040500728c */ /* 0x000fd2000bf06270 */
[----:B------:R-:W-:Y:S05]  /*0830*/  BRA.U !UP0, `(.L_x_14) ;  /* 0xfffffffd08887547 */ /* 0x000fea000b83ffff */
.L_x_11:
[----:B------:R-:W-:Y:S01]  /*0840*/  BAR.SYNC.DEFER_BLOCKING 0x0 ;  /* 0x0000000000007b1d */ /* 0x000fe20000010000 */
[----:B------:R-:W-:Y:S01]  /*0850*/  ISETP.GE.AND P0, PT, R5, UR4, PT ;  /* 0x0000000405007c0c */ /* 0x000fe2000bf06270 */
[----:B------:R-:W-:Y:S01]  /*0860*/  IMAD.IADD R3, R0, 0x1, R7 ;  /* 0x0000000100037824 */ /* 0x000fe200078e0207 */
[----:B------:R-:W-:Y:S02]  /*0870*/  LEA R11, R11, R6, 0x2 ;  /* 0x000000060b0b7211 */ /* 0x000fe400078e10ff */
[----:B------:R-:W-:Y:S02]  /*0880*/  R2UR UR4, R14 ;  /* 0x000000000e0472ca */ /* 0x000fe400000e0000 */
[----:B------:R-:W-:-:S07]  /*0890*/  R2UR UR5, R15 ;  /* 0x000000000f0572ca */ /* 0x000fce00000e0000 */
[----:B------:R-:W-:Y:S01]  /*08a0*/  @!P0 IMAD R6, R9, 0x4, R6 ;  /* 0x0000000409068824 */ /* 0x000fe200078e0206 */
[----:B------:R-:W-:Y:S01]  /*08b0*/  @!P0 R2UR UR6, R14 ;  /* 0x000000000e0682ca */ /* 0x000fe200000e0000 */
[----:B------:R-:W1:Y:S01]  /*08c0*/  LDC.64 R8, c[0x0][0x380] ;  /* 0x0000e000ff087b82 */ /* 0x000e620000000a00 */
[----:B------:R-:W-:Y:S01]  /*08d0*/  @!P0 R2UR UR7, R15 ;  /* 0x000000000f0782ca */ /* 0x000fe200000e0000 */
[----:B------:R-:W-:Y:S01]  /*08e0*/  @!P0 IMAD.IADD R5, R0, 0x1, R5 ;  /* 0x0000000100058824 */ /* 0x000fe200078e0205 */
[----:B------:R-:W4:Y:S04]  /*08f0*/  LDS R11, [R11] ;  /* 0x000000000b0b7984 */ /* 0x000f280000000800 */
[----:B0-23--:R-:W0:Y:S01]  /*0900*/  @!P0 LDS R13, [R6] ;  /* 0x00000000060d8984 */ /* 0x00de220000000800 */
[----:B-1----:R-:W-:-:S04]  /*0910*/  IMAD.WIDE R2, R3, 0x4, R8 ;  /* 0x0000000403027825 */ /* 0x002fc800078e0208 */
[----:B------:R-:W-:Y:S01]  /*0920*/  @!P0 IMAD.WIDE R4, R5, 0x4, R8 ;  /* 0x0000000405048825 */ /* 0x000fe200078e0208 */
[----:B----4-:R1:W-:Y:S04]  /*0930*/  STG.E desc[UR4][R2.64], R11 ;  /* 0x0000000b02007986 */ /* 0x0103e8000c101904 */
[----:B0-----:R1:W-:Y:S02]  /*0940*/  @!P0 STG.E desc[UR6][R4.64], R13 ;  /* 0x0000000d04008986 */ /* 0x0013e4000c101906 */
.L_x_4:
[----:B------:R-:W-:Y:S05]  /*0950*/  WARPSYNC.ALL ;  /* 0x0000000000007948 */ /* 0x000fea0003800000 */
[----:B------:R-:W-:Y:S06]  /*0960*/  BAR.SYNC.DEFER_BLOCKING 0x0 ;  /* 0x0000000000007b1d */ /* 0x000fec0000010000 */
[----:B------:R-:W-:Y:S05]  /*0970*/  EXIT ;  /* 0x000000000000794d */ /* 0x000fea0003800000 */
.L_x_15:
        /* <DEDUP_REMOVED lines=16> */
.L_x_17:


//--------------------- .nv.shared._Z9sum_scansPfS_iS_ --------------------------
	.section	.nv.shared._Z9sum_scansPfS_iS_,"aw",@nobits
	.sectionflags	@""
	.align	16
	.zero		1024


//--------------------- .nv.shared.reserved.0     --------------------------
	.section	.nv.shared.reserved.0,"aw",@nobits
	.weak		__nv_reservedSMEM_offset_0_alias
	.size		__nv_reservedSMEM_offset_0_alias, 0, 64
	.other		__nv_reservedSMEM_offset_0_alias,@"STO_CUDA_RESERVED_SHARED STV_DEFAULT"
__nv_reservedSMEM_offset_0_alias:
	.zero		0
	.zero		64


//--------------------- .nv.shared._Z8reduceitPfS_S_ii --------------------------
	.section	.nv.shared._Z8reduceitPfS_S_ii,"aw",@nobits
	.sectionflags	@""
	.align	16
	.zero		1024


//--------------------- .nv.constant0._Z9sum_scansPfS_iS_ --------------------------
	.section	.nv.constant0._Z9sum_scansPfS_iS_,"a",@progbits
	.sectionflags	@""
	.align	4
.nv.constant0._Z9sum_scansPfS_iS_:
	.zero		928


//--------------------- .nv.constant0._Z8reduceitPfS_S_ii --------------------------
	.section	.nv.constant0._Z8reduceitPfS_S_ii,"a",@progbits
	.sectionflags	@""
	.align	4
.nv.constant0._Z8reduceitPfS_S_ii:
	.zero		928


//--------------------- SYMBOLS --------------------------

	.type		.nv.reservedSmem.offset0,@object
	.size		.nv.reservedSmem.offset0,0x4
	.type		.nv.reservedSmem.cap,@object
	.size		.nv.reservedSmem.cap,0x4
